//
// Generated by NVIDIA NVVM Compiler
//
// Compiler Build ID: CL-36424714
// Cuda compilation tools, release 13.0, V13.0.88
// Based on NVVM 20.0.0
//

.version 9.0
.target sm_100
.address_size 64

	// .globl	_Z14matrix_vec_mulPfS_S_ii

.visible .entry _Z14matrix_vec_mulPfS_S_ii(
	.param .u64 .ptr .align 1 _Z14matrix_vec_mulPfS_S_ii_param_0,
	.param .u64 .ptr .align 1 _Z14matrix_vec_mulPfS_S_ii_param_1,
	.param .u64 .ptr .align 1 _Z14matrix_vec_mulPfS_S_ii_param_2,
	.param .u32 _Z14matrix_vec_mulPfS_S_ii_param_3,
	.param .u32 _Z14matrix_vec_mulPfS_S_ii_param_4
)
{
	.reg .pred 	%p<11>;
	.reg .b32 	%r<38>;
	.reg .b32 	%f<112>;
	.reg .b64 	%rd<31>;

	ld.param.u64 	%rd11, [_Z14matrix_vec_mulPfS_S_ii_param_0];
	ld.param.u64 	%rd12, [_Z14matrix_vec_mulPfS_S_ii_param_1];
	ld.param.u64 	%rd10, [_Z14matrix_vec_mulPfS_S_ii_param_2];
	ld.param.u32 	%r23, [_Z14matrix_vec_mulPfS_S_ii_param_3];
	ld.param.u32 	%r24, [_Z14matrix_vec_mulPfS_S_ii_param_4];
	cvta.to.global.u64 	%rd1, %rd12;
	cvta.to.global.u64 	%rd2, %rd11;
	mov.u32 	%r25, %ctaid.x;
	mov.u32 	%r26, %ntid.x;
	mov.u32 	%r27, %tid.x;
	mad.lo.s32 	%r1, %r25, %r26, %r27;
	setp.ge.s32 	%p1, %r1, %r24;
	@%p1 bra 	$L__BB0_15;
	setp.lt.s32 	%p2, %r23, 1;
	mov.f32 	%f111, 0f00000000;
	@%p2 bra 	$L__BB0_14;
	mul.lo.s32 	%r2, %r23, %r1;
	and.b32  	%r3, %r23, 15;
	setp.lt.u32 	%p3, %r23, 16;
	mov.f32 	%f111, 0f00000000;
	mov.b32 	%r34, 0;
	@%p3 bra 	$L__BB0_5;
	and.b32  	%r34, %r23, 2147483632;
	neg.s32 	%r32, %r34;
	add.s64 	%rd3, %rd2, 32;
	add.s64 	%rd29, %rd1, 32;
	mov.f32 	%f111, 0f00000000;
	mov.u32 	%r31, %r2;
$L__BB0_4:
	.pragma "nounroll";
	mul.wide.s32 	%rd13, %r31, 4;
	add.s64 	%rd14, %rd3, %rd13;
	ld.global.f32 	%f18, [%rd14+-32];
	ld.global.f32 	%f19, [%rd29+-32];
	fma.rn.f32 	%f20, %f18, %f19, %f111;
	ld.global.f32 	%f21, [%rd14+-28];
	ld.global.f32 	%f22, [%rd29+-28];
	fma.rn.f32 	%f23, %f21, %f22, %f20;
	ld.global.f32 	%f24, [%rd14+-24];
	ld.global.f32 	%f25, [%rd29+-24];
	fma.rn.f32 	%f26, %f24, %f25, %f23;
	ld.global.f32 	%f27, [%rd14+-20];
	ld.global.f32 	%f28, [%rd29+-20];
	fma.rn.f32 	%f29, %f27, %f28, %f26;
	ld.global.f32 	%f30, [%rd14+-16];
	ld.global.f32 	%f31, [%rd29+-16];
	fma.rn.f32 	%f32, %f30, %f31, %f29;
	ld.global.f32 	%f33, [%rd14+-12];
	ld.global.f32 	%f34, [%rd29+-12];
	fma.rn.f32 	%f35, %f33, %f34, %f32;
	ld.global.f32 	%f36, [%rd14+-8];
	ld.global.f32 	%f37, [%rd29+-8];
	fma.rn.f32 	%f38, %f36, %f37, %f35;
	ld.global.f32 	%f39, [%rd14+-4];
	ld.global.f32 	%f40, [%rd29+-4];
	fma.rn.f32 	%f41, %f39, %f40, %f38;
	ld.global.f32 	%f42, [%rd14];
	ld.global.f32 	%f43, [%rd29];
	fma.rn.f32 	%f44, %f42, %f43, %f41;
	ld.global.f32 	%f45, [%rd14+4];
	ld.global.f32 	%f46, [%rd29+4];
	fma.rn.f32 	%f47, %f45, %f46, %f44;
	ld.global.f32 	%f48, [%rd14+8];
	ld.global.f32 	%f49, [%rd29+8];
	fma.rn.f32 	%f50, %f48, %f49, %f47;
	ld.global.f32 	%f51, [%rd14+12];
	ld.global.f32 	%f52, [%rd29+12];
	fma.rn.f32 	%f53, %f51, %f52, %f50;
	ld.global.f32 	%f54, [%rd14+16];
	ld.global.f32 	%f55, [%rd29+16];
	fma.rn.f32 	%f56, %f54, %f55, %f53;
	ld.global.f32 	%f57, [%rd14+20];
	ld.global.f32 	%f58, [%rd29+20];
	fma.rn.f32 	%f59, %f57, %f58, %f56;
	ld.global.f32 	%f60, [%rd14+24];
	ld.global.f32 	%f61, [%rd29+24];
	fma.rn.f32 	%f62, %f60, %f61, %f59;
	ld.global.f32 	%f63, [%rd14+28];
	ld.global.f32 	%f64, [%rd29+28];
	fma.rn.f32 	%f111, %f63, %f64, %f62;
	add.s32 	%r32, %r32, 16;
	add.s32 	%r31, %r31, 16;
	add.s64 	%rd29, %rd29, 64;
	setp.ne.s32 	%p4, %r32, 0;
	@%p4 bra 	$L__BB0_4;
$L__BB0_5:
	setp.eq.s32 	%p5, %r3, 0;
	@%p5 bra 	$L__BB0_14;
	and.b32  	%r11, %r23, 7;
	setp.lt.u32 	%p6, %r3, 8;
	@%p6 bra 	$L__BB0_8;
	add.s32 	%r29, %r34, %r2;
	mul.wide.s32 	%rd15, %r29, 4;
	add.s64 	%rd16, %rd2, %rd15;
	ld.global.f32 	%f66, [%rd16];
	mul.wide.u32 	%rd17, %r34, 4;
	add.s64 	%rd18, %rd1, %rd17;
	ld.global.f32 	%f67, [%rd18];
	fma.rn.f32 	%f68, %f66, %f67, %f111;
	ld.global.f32 	%f69, [%rd16+4];
	ld.global.f32 	%f70, [%rd18+4];
	fma.rn.f32 	%f71, %f69, %f70, %f68;
	ld.global.f32 	%f72, [%rd16+8];
	ld.global.f32 	%f73, [%rd18+8];
	fma.rn.f32 	%f74, %f72, %f73, %f71;
	ld.global.f32 	%f75, [%rd16+12];
	ld.global.f32 	%f76, [%rd18+12];
	fma.rn.f32 	%f77, %f75, %f76, %f74;
	ld.global.f32 	%f78, [%rd16+16];
	ld.global.f32 	%f79, [%rd18+16];
	fma.rn.f32 	%f80, %f78, %f79, %f77;
	ld.global.f32 	%f81, [%rd16+20];
	ld.global.f32 	%f82, [%rd18+20];
	fma.rn.f32 	%f83, %f81, %f82, %f80;
	ld.global.f32 	%f84, [%rd16+24];
	ld.global.f32 	%f85, [%rd18+24];
	fma.rn.f32 	%f86, %f84, %f85, %f83;
	ld.global.f32 	%f87, [%rd16+28];
	ld.global.f32 	%f88, [%rd18+28];
	fma.rn.f32 	%f111, %f87, %f88, %f86;
	add.s32 	%r34, %r34, 8;
$L__BB0_8:
	setp.eq.s32 	%p7, %r11, 0;
	@%p7 bra 	$L__BB0_14;
	and.b32  	%r14, %r23, 3;
	setp.lt.u32 	%p8, %r11, 4;
	@%p8 bra 	$L__BB0_11;
	add.s32 	%r30, %r34, %r2;
	mul.wide.s32 	%rd19, %r30, 4;
	add.s64 	%rd20, %rd2, %rd19;
	ld.global.f32 	%f90, [%rd20];
	mul.wide.u32 	%rd21, %r34, 4;
	add.s64 	%rd22, %rd1, %rd21;
	ld.global.f32 	%f91, [%rd22];
	fma.rn.f32 	%f92, %f90, %f91, %f111;
	ld.global.f32 	%f93, [%rd20+4];
	ld.global.f32 	%f94, [%rd22+4];
	fma.rn.f32 	%f95, %f93, %f94, %f92;
	ld.global.f32 	%f96, [%rd20+8];
	ld.global.f32 	%f97, [%rd22+8];
	fma.rn.f32 	%f98, %f96, %f97, %f95;
	ld.global.f32 	%f99, [%rd20+12];
	ld.global.f32 	%f100, [%rd22+12];
	fma.rn.f32 	%f111, %f99, %f100, %f98;
	add.s32 	%r34, %r34, 4;
$L__BB0_11:
	setp.eq.s32 	%p9, %r14, 0;
	@%p9 bra 	$L__BB0_14;
	mul.wide.u32 	%rd23, %r34, 4;
	add.s64 	%rd30, %rd1, %rd23;
	add.s32 	%r37, %r34, %r2;
	neg.s32 	%r36, %r14;
$L__BB0_13:
	.pragma "nounroll";
	mul.wide.s32 	%rd24, %r37, 4;
	add.s64 	%rd25, %rd2, %rd24;
	ld.global.f32 	%f101, [%rd25];
	ld.global.f32 	%f102, [%rd30];
	fma.rn.f32 	%f111, %f101, %f102, %f111;
	add.s64 	%rd30, %rd30, 4;
	add.s32 	%r37, %r37, 1;
	add.s32 	%r36, %r36, 1;
	setp.ne.s32 	%p10, %r36, 0;
	@%p10 bra 	$L__BB0_13;
$L__BB0_14:
	cvta.to.global.u64 	%rd26, %rd10;
	mul.wide.s32 	%rd27, %r1, 4;
	add.s64 	%rd28, %rd26, %rd27;
	st.global.f32 	[%rd28], %f111;
$L__BB0_15:
	ret;

}


// ===== COMPILED SASS (sm_100) =====

	.target	sm_100

	.elftype	@"ET_EXEC"


//--------------------- .note.nv.tkinfo           --------------------------
	.section	.note.nv.tkinfo,"",@"SHT_NOTE"
	.sectionflags	@"SHF_NOTE_NV_TKINFO"
	.tkinfo
        /*0018*/ 	.word	0x00000002
        /*0030*/ 	.string	""
        /*0030*/ 	.string	"ptxas"
        /*0030*/ 	.string	"Cuda compilation tools, release 13.0, V13.0.88"
        /*0030*/ 	.string	"Build cuda_13.0.r13.0/compiler.36424714_0"
        /*0030*/ 	.string	"-arch sm_100 -m 64 "



//--------------------- .note.nv.cuinfo           --------------------------
	.section	.note.nv.cuinfo,"",@"SHT_NOTE"
	.sectionflags	@"SHF_NOTE_NV_CUINFO"
        /*0018*/ 	.short	0x0002
        /*001a*/ 	.short	0x0064
        /*001c*/ 	.short	0x0082
	.zero		2


//--------------------- .nv.info                  --------------------------
	.section	.nv.info,"",@"SHT_CUDA_INFO"
	.align	4


	//----- nvinfo : EIATTR_REGCOUNT
	.align		4
        /*0000*/ 	.byte	0x04, 0x2f
        /*0002*/ 	.short	(.L_1 - .L_0)
	.align		4
.L_0:
        /*0004*/ 	.word	index@(_Z14matrix_vec_mulPfS_S_ii)
        /*0008*/ 	.word	0x0000001e


	//----- nvinfo : EIATTR_FRAME_SIZE
	.align		4
.L_1:
        /*000c*/ 	.byte	0x04, 0x11
        /*000e*/ 	.short	(.L_3 - .L_2)
	.align		4
.L_2:
        /*0010*/ 	.word	index@(_Z14matrix_vec_mulPfS_S_ii)
        /*0014*/ 	.word	0x00000000


	//----- nvinfo : EIATTR_MIN_STACK_SIZE
	.align		4
.L_3:
        /*0018*/ 	.byte	0x04, 0x12
        /*001a*/ 	.short	(.L_5 - .L_4)
	.align		4
.L_4:
        /*001c*/ 	.word	index@(_Z14matrix_vec_mulPfS_S_ii)
        /*0020*/ 	.word	0x00000000
.L_5:


//--------------------- .nv.compat                --------------------------
	.section	.nv.compat,"",@"SHT_CUDA_COMPAT_INFO"
	.align	4
        /*0000*/ 	.byte	0x02, 0x09, 0x00, 0x00, 0x02, 0x02, 0x01, 0x00, 0x02, 0x05, 0x05, 0x00, 0x03, 0x07, 0x01, 0x01
        /*0010*/ 	.byte	0x02, 0x03, 0x00, 0x00, 0x02, 0x06, 0x01, 0x00, 0x04, 0x0b, 0x08, 0x00, 0x09, 0x00, 0x00, 0x00
        /*0020*/ 	.byte	0x00, 0x00, 0x00, 0x00


//--------------------- .nv.info._Z14matrix_vec_mulPfS_S_ii --------------------------
	.section	.nv.info._Z14matrix_vec_mulPfS_S_ii,"",@"SHT_CUDA_INFO"
	.sectionflags	@""
	.align	4


	//----- nvinfo : EIATTR_CUDA_API_VERSION
	.align		4
        /*0000*/ 	.byte	0x04, 0x37
        /*0002*/ 	.short	(.L_7 - .L_6)
.L_6:
        /*0004*/ 	.word	0x00000082


	//----- nvinfo : EIATTR_KPARAM_INFO
	.align		4
.L_7:
        /*0008*/ 	.byte	0x04, 0x17
        /*000a*/ 	.short	(.L_9 - .L_8)
.L_8:
        /*000c*/ 	.word	0x00000000
        /*0010*/ 	.short	0x0004
        /*0012*/ 	.short	0x001c
        /*0014*/ 	.byte	0x00, 0xf0, 0x11, 0x00


	//----- nvinfo : EIATTR_KPARAM_INFO
	.align		4
.L_9:
        /*0018*/ 	.byte	0x04, 0x17
        /*001a*/ 	.short	(.L_11 - .L_10)
.L_10:
        /*001c*/ 	.word	0x00000000
        /*0020*/ 	.short	0x0003
        /*0022*/ 	.short	0x0018
        /*0024*/ 	.byte	0x00, 0xf0, 0x11, 0x00


	//----- nvinfo : EIATTR_KPARAM_INFO
	.align		4
.L_11:
        /*0028*/ 	.byte	0x04, 0x17
        /*002a*/ 	.short	(.L_13 - .L_12)
.L_12:
        /*002c*/ 	.word	0x00000000
        /*0030*/ 	.short	0x0002
        /*0032*/ 	.short	0x0010
        /*0034*/ 	.byte	0x00, 0xf5, 0x21, 0x00


	//----- nvinfo : EIATTR_KPARAM_INFO
	.align		4
.L_13:
        /*0038*/ 	.byte	0x04, 0x17
        /*003a*/ 	.short	(.L_15 - .L_14)
.L_14:
        /*003c*/ 	.word	0x00000000
        /*0040*/ 	.short	0x0001
        /*0042*/ 	.short	0x0008
        /*0044*/ 	.byte	0x00, 0xf5, 0x21, 0x00


	//----- nvinfo : EIATTR_KPARAM_INFO
	.align		4
.L_15:
        /*0048*/ 	.byte	0x04, 0x17
        /*004a*/ 	.short	(.L_17 - .L_16)
.L_16:
        /*004c*/ 	.word	0x00000000
        /*0050*/ 	.short	0x0000
        /*0052*/ 	.short	0x0000
        /*0054*/ 	.byte	0x00, 0xf5, 0x21, 0x00


	//----- nvinfo : EIATTR_SPARSE_MMA_MASK
	.align		4
.L_17:
        /*0058*/ 	.byte	0x03, 0x50
        /*005a*/ 	.short	0x0000


	//----- nvinfo : EIATTR_MAXREG_COUNT
	.align		4
        /*005c*/ 	.byte	0x03, 0x1b
        /*005e*/ 	.short	0x00ff


	//----- nvinfo : EIATTR_MERCURY_ISA_VERSION
	.align		4
        /*0060*/ 	.byte	0x03, 0x5f
        /*0062*/ 	.short	0x0101


	//----- nvinfo : EIATTR_VRC_CTA_INIT_COUNT
	.align		4
        /*0064*/ 	.byte	0x02, 0x4a
	.zero		1
	.zero		1


	//----- nvinfo : EIATTR_EXIT_INSTR_OFFSETS
	.align		4
        /*0068*/ 	.byte	0x04, 0x1c
        /*006a*/ 	.short	(.L_19 - .L_18)


	//   ....[0]....
.L_18:
        /*006c*/ 	.word	0x00000070


	//   ....[1]....
        /*0070*/ 	.word	0x00000a90


	//----- nvinfo : EIATTR_CBANK_PARAM_SIZE
	.align		4
.L_19:
        /*0074*/ 	.byte	0x03, 0x19
        /*0076*/ 	.short	0x0020


	//----- nvinfo : EIATTR_PARAM_CBANK
	.align		4
        /*0078*/ 	.byte	0x04, 0x0a
        /*007a*/ 	.short	(.L_21 - .L_20)
	.align		4
.L_20:
        /*007c*/ 	.word	index@(.nv.constant0._Z14matrix_vec_mulPfS_S_ii)
        /*0080*/ 	.short	0x0380
        /*0082*/ 	.short	0x0020


	//----- nvinfo : EIATTR_SW_WAR
	.align		4
.L_21:
        /*0084*/ 	.byte	0x04, 0x36
        /*0086*/ 	.short	(.L_23 - .L_22)
.L_22:
        /*0088*/ 	.word	0x00000008
.L_23:


//--------------------- .nv.callgraph             --------------------------
	.section	.nv.callgraph,"",@"SHT_CUDA_CALLGRAPH"
	.align	4
	.sectionentsize	8
	.align		4
        /*0000*/ 	.word	0x00000000
	.align		4
        /*0004*/ 	.word	0xffffffff
	.align		4
        /*0008*/ 	.word	0x00000000
	.align		4
        /*000c*/ 	.word	0xfffffffe
	.align		4
        /*0010*/ 	.word	0x00000000
	.align		4
        /*0014*/ 	.word	0xfffffffd
	.align		4
        /*0018*/ 	.word	0x00000000
	.align		4
        /*001c*/ 	.word	0xfffffffc


//--------------------- .text._Z14matrix_vec_mulPfS_S_ii --------------------------
	.section	.text._Z14matrix_vec_mulPfS_S_ii,"ax",@progbits
	.align	128
        .global         _Z14matrix_vec_mulPfS_S_ii
        .type           _Z14matrix_vec_mulPfS_S_ii,@function
        .size           _Z14matrix_vec_mulPfS_S_ii,(.L_x_7 - _Z14matrix_vec_mulPfS_S_ii)
        .other          _Z14matrix_vec_mulPfS_S_ii,@"STO_CUDA_ENTRY STV_DEFAULT"
_Z14matrix_vec_mulPfS_S_ii:
.text._Z14matrix_vec_mulPfS_S_ii:
[----:B------:R-:W-:Y:S01]  /*0000*/  LDC R1, c[0x0][0x37c] ;  /* 0x0000df00ff017b82 */ /* 0x000fe20000000800 */
[----:B------:R-:W0:Y:S07]  /*0010*/  S2R R3, SR_TID.X ;  /* 0x0000000000037919 */ /* 0x000e2e0000002100 */
[----:B------:R-:W0:Y:S01]  /*0020*/  S2UR UR4, SR_CTAID.X ;  /* 0x00000000000479c3 */ /* 0x000e220000002500 */
[----:B------:R-:W1:Y:S07]  /*0030*/  LDCU UR5, c[0x0][0x39c] ;  /* 0x00007380ff0577ac */ /* 0x000e6e0008000800 */
[----:B------:R-:W0:Y:S02]  /*0040*/  LDC R0, c[0x0][0x360] ;  /* 0x0000d800ff007b82 */ /* 0x000e240000000800 */
[----:B0-----:R-:W-:-:S05]  /*0050*/  IMAD R0, R0, UR4, R3 ;  /* 0x0000000400007c24 */ /* 0x001fca000f8e0203 */
[----:B-1----:R-:W-:-:S13]  /*0060*/  ISETP.GE.AND P0, PT, R0, UR5, PT ;  /* 0x0000000500007c0c */ /* 0x002fda000bf06270 */
[----:B------:R-:W-:Y:S05]  /*0070*/  @P0 EXIT ;  /* 0x000000000000094d */ /* 0x000fea0003800000 */
[----:B------:R-:W0:Y:S01]  /*0080*/  LDCU UR8, c[0x0][0x398] ;  /* 0x00007300ff0877ac */ /* 0x000e220008000800 */
[----:B------:R-:W-:Y:S01]  /*0090*/  HFMA2 R15, -RZ, RZ, 0, 0 ;  /* 0x00000000ff0f7431 */ /* 0x000fe200000001ff */
[----:B------:R-:W1:Y:S01]  /*00a0*/  LDCU.64 UR16, c[0x0][0x358] ;  /* 0x00006b00ff1077ac */ /* 0x000e620008000a00 */
[----:B0-----:R-:W-:-:S09]  /*00b0*/  UISETP.GE.AND UP0, UPT, UR8, 0x1, UPT ;  /* 0x000000010800788c */ /* 0x001fd2000bf06270 */
[----:B-1----:R-:W-:Y:S05]  /*00c0*/  BRA.U !UP0, `(.L_x_0) ;  /* 0x0000000908647547 */ /* 0x002fea000b800000 */
[----:B------:R-:W-:Y:S02]  /*00d0*/  UISETP.GE.U32.AND UP1, UPT, UR8, 0x10, UPT ;  /* 0x000000100800788c */ /* 0x000fe4000bf26070 */
[----:B------:R-:W-:Y:S01]  /*00e0*/  IMAD R7, R0, UR8, RZ ;  /* 0x0000000800077c24 */ /* 0x000fe2000f8e02ff */
[----:B------:R-:W-:Y:S01]  /*00f0*/  ULOP3.LUT UR9, UR8, 0xf, URZ, 0xc0, !UPT ;  /* 0x0000000f08097892 */ /* 0x000fe2000f8ec0ff */
[----:B------:R-:W-:Y:S02]  /*0100*/  MOV R15, RZ ;  /* 0x000000ff000f7202 */ /* 0x000fe40000000f00 */
[----:B------:R-:W-:Y:S01]  /*0110*/  MOV R8, RZ ;  /* 0x000000ff00087202 */ /* 0x000fe20000000f00 */
[----:B------:R-:W-:Y:S02]  /*0120*/  UISETP.NE.AND UP0, UPT, UR9, URZ, UPT ;  /* 0x000000ff0900728c */ /* 0x000fe4000bf05270 */
[----:B------:R-:W-:Y:S09]  /*0130*/  BRA.U !UP1, `(.L_x_1) ;  /* 0x0000000509147547 */ /* 0x000ff2000b800000 */
[----:B------:R-:W0:Y:S01]  /*0140*/  LDCU.128 UR12, c[0x0][0x380] ;  /* 0x00007000ff0c77ac */ /* 0x000e220008000c00 */
[----:B------:R-:W-:Y:S02]  /*0150*/  MOV R15, RZ ;  /* 0x000000ff000f7202 */ /* 0x000fe40000000f00 */
[----:B------:R-:W-:Y:S01]  /*0160*/  MOV R6, R7 ;  /* 0x0000000700067202 */ /* 0x000fe20000000f00 */
[----:B------:R-:W-:-:S04]  /*0170*/  ULOP3.LUT UR10, UR8, 0x7ffffff0, URZ, 0xc0, !UPT ;  /* 0x7ffffff0080a7892 */ /* 0x000fc8000f8ec0ff */
[----:B------:R-:W-:Y:S02]  /*0180*/  UIADD3 UR11, UPT, UPT, -UR10, URZ, URZ ;  /* 0x000000ff0a0b7290 */ /* 0x000fe4000fffe1ff */
[----:B------:R-:W-:Y:S01]  /*0190*/  MOV R8, UR10 ;  /* 0x0000000a00087c02 */ /* 0x000fe20008000f00 */
[----:B0-----:R-:W-:Y:S02]  /*01a0*/  UIADD3 UR4, UP2, UPT, UR14, 0x20, URZ ;  /* 0x000000200e047890 */ /* 0x001fe4000ff5e0ff */
[----:B------:R-:W-:Y:S02]  /*01b0*/  UIADD3 UR6, UP1, UPT, UR12, 0x20, URZ ;  /* 0x000000200c067890 */ /* 0x000fe4000ff3e0ff */
[----:B------:R-:W-:Y:S02]  /*01c0*/  UIADD3.X UR5, UPT, UPT, URZ, UR15, URZ, UP2, !UPT ;  /* 0x0000000fff057290 */ /* 0x000fe400097fe4ff */
[----:B------:R-:W-:Y:S01]  /*01d0*/  MOV R2, UR4 ;  /* 0x0000000400027c02 */ /* 0x000fe20008000f00 */
[----:B------:R-:W-:-:S03]  /*01e0*/  UIADD3.X UR7, UPT, UPT, URZ, UR13, URZ, UP1, !UPT ;  /* 0x0000000dff077290 */ /* 0x000fc60008ffe4ff */
[----:B------:R-:W-:-:S09]  /*01f0*/  MOV R3, UR5 ;  /* 0x0000000500037c02 */ /* 0x000fd20008000f00 */
.L_x_2:
[----:B------:R-:W-:Y:S01]  /*0200*/  MOV R4, UR6 ;  /* 0x0000000600047c02 */ /* 0x000fe20008000f00 */
[----:B------:R-:W2:Y:S01]  /*0210*/  LDG.E R17, desc[UR16][R2.64+-0x20] ;  /* 0xffffe01002117981 */ /* 0x000ea2000c1e1900 */
[----:B------:R-:W-:-:S03]  /*0220*/  MOV R5, UR7 ;  /* 0x0000000700057c02 */ /* 0x000fc60008000f00 */
[----:B------:R-:W3:Y:S01]  /*0230*/  LDG.E R25, desc[UR16][R2.64+-0x1c] ;  /* 0xffffe41002197981 */ /* 0x000ee2000c1e1900 */
[----:B------:R-:W-:-:S03]  /*0240*/  IMAD.WIDE R4, R6, 0x4, R4 ;  /* 0x0000000406047825 */ /* 0x000fc600078e0204 */
[----:B------:R-:W4:Y:S04]  /*0250*/  LDG.E R19, desc[UR16][R2.64+-0x18] ;  /* 0xffffe81002137981 */ /* 0x000f28000c1e1900 */
[----:B------:R-:W2:Y:S04]  /*0260*/  LDG.E R16, desc[UR16][R4.64+-0x20] ;  /* 0xffffe01004107981 */ /* 0x000ea8000c1e1900 */
[----:B------:R-:W3:Y:S04]  /*0270*/  LDG.E R18, desc[UR16][R4.64+-0x1c] ;  /* 0xffffe41004127981 */ /* 0x000ee8000c1e1900 */
[----:B------:R-:W4:Y:S04]  /*0280*/  LDG.E R20, desc[UR16][R4.64+-0x18] ;  /* 0xffffe81004147981 */ /* 0x000f28000c1e1900 */
[----:B------:R-:W5:Y:S04]  /*0290*/  LDG.E R22, desc[UR16][R2.64+-0x14] ;  /* 0xffffec1002167981 */ /* 0x000f68000c1e1900 */
        /* <DEDUP_REMOVED lines=8> */
[----:B------:R-:W5:Y:S01]  /*0320*/  LDG.E R14, desc[UR16][R4.64+-0x4] ;  /* 0xfffffc10040e7981 */ /* 0x000f62000c1e1900 */
[----:B--2---:R-:W-:-:S03]  /*0330*/  FFMA R17, R16, R17, R15 ;  /* 0x0000001110117223 */ /* 0x004fc6000000000f */
[----:B------:R-:W2:Y:S04]  /*0340*/  LDG.E R15, desc[UR16][R2.64] ;  /* 0x00000010020f7981 */ /* 0x000ea8000c1e1900 */
[----:B------:R-:W2:Y:S01]  /*0350*/  LDG.E R16, desc[UR16][R4.64] ;  /* 0x0000001004107981 */ /* 0x000ea2000c1e1900 */
[----:B---3--:R-:W-:-:S03]  /*0360*/  FFMA R25, R18, R25, R17 ;  /* 0x0000001912197223 */ /* 0x008fc60000000011 */
[----:B------:R-:W3:Y:S01]  /*0370*/  LDG.E R17, desc[UR16][R2.64+0x4] ;  /* 0x0000041002117981 */ /* 0x000ee2000c1e1900 */
[----:B----4-:R-:W-:-:S03]  /*0380*/  FFMA R26, R20, R19, R25 ;  /* 0x00000013141a7223 */ /* 0x010fc60000000019 */
[----:B------:R-:W3:Y:S04]  /*0390*/  LDG.E R18, desc[UR16][R4.64+0x4] ;  /* 0x0000041004127981 */ /* 0x000ee8000c1e1900 */
[----:B------:R-:W4:Y:S01]  /*03a0*/  LDG.E R20, desc[UR16][R2.64+0x8] ;  /* 0x0000081002147981 */ /* 0x000f22000c1e1900 */
[----:B-----5:R-:W-:-:S03]  /*03b0*/  FFMA R25, R21, R22, R26 ;  /* 0x0000001615197223 */ /* 0x020fc6000000001a */
[----:B------:R-:W4:Y:S04]  /*03c0*/  LDG.E R19, desc[UR16][R4.64+0x8] ;  /* 0x0000081004137981 */ /* 0x000f28000c1e1900 */
[----:B------:R-:W5:Y:S01]  /*03d0*/  LDG.E R22, desc[UR16][R2.64+0xc] ;  /* 0x00000c1002167981 */ /* 0x000f62000c1e1900 */
[----:B------:R-:W-:-:S03]  /*03e0*/  FFMA R25, R24, R23, R25 ;  /* 0x0000001718197223 */ /* 0x000fc60000000019 */
[----:B------:R-:W5:Y:S04]  /*03f0*/  LDG.E R21, desc[UR16][R4.64+0xc] ;  /* 0x00000c1004157981 */ /* 0x000f68000c1e1900 */
[----:B------:R-:W5:Y:S01]  /*0400*/  LDG.E R24, desc[UR16][R2.64+0x10] ;  /* 0x0000101002187981 */ /* 0x000f62000c1e1900 */
[----:B------:R-:W-:-:S03]  /*0410*/  FFMA R25, R10, R9, R25 ;  /* 0x000000090a197223 */ /* 0x000fc60000000019 */
[----:B------:R-:W5:Y:S04]  /*0420*/  LDG.E R23, desc[UR16][R4.64+0x10] ;  /* 0x0000101004177981 */ /* 0x000f68000c1e1900 */
[----:B------:R-:W5:Y:S01]  /*0430*/  LDG.E R10, desc[UR16][R2.64+0x14] ;  /* 0x00001410020a7981 */ /* 0x000f62000c1e1900 */
[----:B------:R-:W-:-:S03]  /*0440*/  FFMA R27, R12, R11, R25 ;  /* 0x0000000b0c1b7223 */ /* 0x000fc60000000019 */
[----:B------:R-:W5:Y:S04]  /*0450*/  LDG.E R9, desc[UR16][R4.64+0x14] ;  /* 0x0000141004097981 */ /* 0x000f68000c1e1900 */
[----:B------:R-:W5:Y:S04]  /*0460*/  LDG.E R11, desc[UR16][R2.64+0x18] ;  /* 0x00001810020b7981 */ /* 0x000f68000c1e1900 */
[----:B------:R-:W5:Y:S04]  /*0470*/  LDG.E R12, desc[UR16][R4.64+0x18] ;  /* 0x00001810040c7981 */ /* 0x000f68000c1e1900 */
[----:B------:R-:W5:Y:S04]  /*0480*/  LDG.E R25, desc[UR16][R4.64+0x1c] ;  /* 0x00001c1004197981 */ /* 0x000f68000c1e1900 */
[----:B------:R0:W5:Y:S01]  /*0490*/  LDG.E R26, desc[UR16][R2.64+0x1c] ;  /* 0x00001c10021a7981 */ /* 0x000162000c1e1900 */
[----:B------:R-:W-:Y:S01]  /*04a0*/  FFMA R13, R14, R13, R27 ;  /* 0x0000000d0e0d7223 */ /* 0x000fe2000000001b */
[----:B------:R-:W-:-:S04]  /*04b0*/  UIADD3 UR11, UPT, UPT, UR11, 0x10, URZ ;  /* 0x000000100b0b7890 */ /* 0x000fc8000fffe0ff */
[----:B------:R-:W-:Y:S01]  /*04c0*/  UISETP.NE.AND UP1, UPT, UR11, URZ, UPT ;  /* 0x000000ff0b00728c */ /* 0x000fe2000bf25270 */
[----:B0-----:R-:W-:Y:S02]  /*04d0*/  IADD3 R2, P0, PT, R2, 0x40, RZ ;  /* 0x0000004002027810 */ /* 0x001fe40007f1e0ff */
[----:B------:R-:W-:Y:S02]  /*04e0*/  IADD3 R6, PT, PT, R6, 0x10, RZ ;  /* 0x0000001006067810 */ /* 0x000fe40007ffe0ff */
[----:B------:R-:W-:Y:S01]  /*04f0*/  IADD3.X R3, PT, PT, RZ, R3, RZ, P0, !PT ;  /* 0x00000003ff037210 */ /* 0x000fe200007fe4ff */
[----:B--2---:R-:W-:-:S04]  /*0500*/  FFMA R13, R16, R15, R13 ;  /* 0x0000000f100d7223 */ /* 0x004fc8000000000d */
[----:B---3--:R-:W-:-:S04]  /*0510*/  FFMA R18, R18, R17, R13 ;  /* 0x0000001112127223 */ /* 0x008fc8000000000d */
[----:B----4-:R-:W-:-:S04]  /*0520*/  FFMA R18, R19, R20, R18 ;  /* 0x0000001413127223 */ /* 0x010fc80000000012 */
[----:B-----5:R-:W-:-:S04]  /*0530*/  FFMA R18, R21, R22, R18 ;  /* 0x0000001615127223 */ /* 0x020fc80000000012 */
[----:B------:R-:W-:-:S04]  /*0540*/  FFMA R18, R23, R24, R18 ;  /* 0x0000001817127223 */ /* 0x000fc80000000012 */
[----:B------:R-:W-:-:S04]  /*0550*/  FFMA R9, R9, R10, R18 ;  /* 0x0000000a09097223 */ /* 0x000fc80000000012 */
[----:B------:R-:W-:-:S04]  /*0560*/  FFMA R12, R12, R11, R9 ;  /* 0x0000000b0c0c7223 */ /* 0x000fc80000000009 */
[----:B------:R-:W-:Y:S01]  /*0570*/  FFMA R15, R25, R26, R12 ;  /* 0x0000001a190f7223 */ /* 0x000fe2000000000c */
[----:B------:R-:W-:Y:S06]  /*0580*/  BRA.U UP1, `(.L_x_2) ;  /* 0xfffffffd011c7547 */ /* 0x000fec000b83ffff */
.L_x_1:
[----:B------:R-:W-:Y:S05]  /*0590*/  BRA.U !UP0, `(.L_x_0) ;  /* 0x0000000508307547 */ /* 0x000fea000b800000 */
[----:B------:R-:W-:Y:S02]  /*05a0*/  UISETP.GE.U32.AND UP0, UPT, UR9, 0x8, UPT ;  /* 0x000000080900788c */ /* 0x000fe4000bf06070 */
[----:B------:R-:W-:-:S04]  /*05b0*/  ULOP3.LUT UR5, UR8, 0x7, URZ, 0xc0, !UPT ;  /* 0x0000000708057892 */ /* 0x000fc8000f8ec0ff */
[----:B------:R-:W-:-:S03]  /*05c0*/  UISETP.NE.AND UP1, UPT, UR5, URZ, UPT ;  /* 0x000000ff0500728c */ /* 0x000fc6000bf25270 */
[----:B------:R-:W-:Y:S08]  /*05d0*/  BRA.U !UP0, `(.L_x_3) ;  /* 0x0000000108787547 */ /* 0x000ff0000b800000 */
[----:B------:R-:W0:Y:S01]  /*05e0*/  LDC.64 R2, c[0x0][0x380] ;  /* 0x0000e000ff027b82 */ /* 0x000e220000000a00 */
[----:B------:R-:W-:-:S07]  /*05f0*/  IADD3 R9, PT, PT, R7, R8, RZ ;  /* 0x0000000807097210 */ /* 0x000fce0007ffe0ff */
[----:B------:R-:W1:Y:S01]  /*0600*/  LDC.64 R4, c[0x0][0x388] ;  /* 0x0000e200ff047b82 */ /* 0x000e620000000a00 */
[----:B0-----:R-:W-:-:S05]  /*0610*/  IMAD.WIDE R2, R9, 0x4, R2 ;  /* 0x0000000409027825 */ /* 0x001fca00078e0202 */
[----:B------:R-:W2:Y:S01]  /*0620*/  LDG.E R10, desc[UR16][R2.64] ;  /* 0x00000010020a7981 */ /* 0x000ea2000c1e1900 */
[----:B-1----:R-:W-:-:S03]  /*0630*/  IMAD.WIDE.U32 R4, R8, 0x4, R4 ;  /* 0x0000000408047825 */ /* 0x002fc600078e0004 */
[----:B------:R-:W3:Y:S04]  /*0640*/  LDG.E R13, desc[UR16][R2.64+0x4] ;  /* 0x00000410020d7981 */ /* 0x000ee8000c1e1900 */
[----:B------:R-:W2:Y:S04]  /*0650*/  LDG.E R11, desc[UR16][R4.64] ;  /* 0x00000010040b7981 */ /* 0x000ea8000c1e1900 */
[----:B------:R-:W3:Y:S04]  /*0660*/  LDG.E R12, desc[UR16][R4.64+0x4] ;  /* 0x00000410040c7981 */ /* 0x000ee8000c1e1900 */
[----:B------:R-:W4:Y:S04]  /*0670*/  LDG.E R17, desc[UR16][R2.64+0x8] ;  /* 0x0000081002117981 */ /* 0x000f28000c1e1900 */
        /* <DEDUP_REMOVED lines=11> */
[----:B------:R-:W-:Y:S01]  /*0730*/  IADD3 R8, PT, PT, R8, 0x8, RZ ;  /* 0x0000000808087810 */ /* 0x000fe20007ffe0ff */
[----:B--2---:R-:W-:-:S04]  /*0740*/  FFMA R10, R10, R11, R15 ;  /* 0x0000000b0a0a7223 */ /* 0x004fc8000000000f */
[----:B---3--:R-:W-:-:S04]  /*0750*/  FFMA R10, R13, R12, R10 ;  /* 0x0000000c0d0a7223 */ /* 0x008fc8000000000a */
[----:B----4-:R-:W-:-:S04]  /*0760*/  FFMA R10, R17, R14, R10 ;  /* 0x0000000e110a7223 */ /* 0x010fc8000000000a */
[----:B-----5:R-:W-:-:S04]  /*0770*/  FFMA R10, R19, R16, R10 ;  /* 0x00000010130a7223 */ /* 0x020fc8000000000a */
[----:B------:R-:W-:-:S04]  /*0780*/  FFMA R10, R21, R18, R10 ;  /* 0x00000012150a7223 */ /* 0x000fc8000000000a */
[----:B------:R-:W-:-:S04]  /*0790*/  FFMA R23, R23, R20, R10 ;  /* 0x0000001417177223 */ /* 0x000fc8000000000a */
[----:B------:R-:W-:-:S04]  /*07a0*/  FFMA R6, R6, R9, R23 ;  /* 0x0000000906067223 */ /* 0x000fc80000000017 */
[----:B------:R-:W-:-:S07]  /*07b0*/  FFMA R15, R25, R22, R6 ;  /* 0x00000016190f7223 */ /* 0x000fce0000000006 */
.L_x_3:
        /* <DEDUP_REMOVED lines=17> */
[----:B------:R-:W5:Y:S01]  /*08d0*/  LDG.E R14, desc[UR16][R4.64+0xc] ;  /* 0x00000c10040e7981 */ /* 0x000f62000c1e1900 */
[----:B------:R-:W-:Y:S01]  /*08e0*/  IADD3 R8, PT, PT, R8, 0x4, RZ ;  /* 0x0000000408087810 */ /* 0x000fe20007ffe0ff */
[----:B--2---:R-:W-:-:S04]  /*08f0*/  FFMA R6, R6, R9, R15 ;  /* 0x0000000906067223 */ /* 0x004fc8000000000f */
[----:B---3--:R-:W-:-:S04]  /*0900*/  FFMA R6, R11, R10, R6 ;  /* 0x0000000a0b067223 */ /* 0x008fc80000000006 */
[----:B----4-:R-:W-:-:S04]  /*0910*/  FFMA R6, R13, R12, R6 ;  /* 0x0000000c0d067223 */ /* 0x010fc80000000006 */
[----:B-----5:R-:W-:-:S07]  /*0920*/  FFMA R15, R17, R14, R6 ;  /* 0x0000000e110f7223 */ /* 0x020fce0000000006 */
.L_x_4:
[----:B------:R-:W-:Y:S05]  /*0930*/  BRA.U !UP1, `(.L_x_0) ;  /* 0x0000000109487547 */ /* 0x000fea000b800000 */
[----:B------:R-:W0:Y:S01]  /*0940*/  LDC.64 R2, c[0x0][0x388] ;  /* 0x0000e200ff027b82 */ /* 0x000e220000000a00 */
[----:B------:R-:W-:Y:S01]  /*0950*/  IADD3 R7, PT, PT, R7, R8, RZ ;  /* 0x0000000807077210 */ /* 0x000fe20007ffe0ff */
[----:B------:R-:W-:-:S06]  /*0960*/  UIADD3 UR4, UPT, UPT, -UR4, URZ, URZ ;  /* 0x000000ff04047290 */ /* 0x000fcc000fffe1ff */
[----:B------:R-:W1:Y:S01]  /*0970*/  LDC.64 R10, c[0x0][0x380] ;  /* 0x0000e000ff0a7b82 */ /* 0x000e620000000a00 */
[----:B0-----:R-:W-:-:S03]  /*0980*/  IMAD.WIDE.U32 R2, R8, 0x4, R2 ;  /* 0x0000000408027825 */ /* 0x001fc600078e0002 */
[----:B------:R-:W-:Y:S02]  /*0990*/  MOV R6, R2 ;  /* 0x0000000200067202 */ /* 0x000fe40000000f00 */
[----:B------:R-:W-:-:S07]  /*09a0*/  MOV R5, R3 ;  /* 0x0000000300057202 */ /* 0x000fce0000000f00 */
.L_x_5:
[----:B-1----:R-:W-:Y:S01]  /*09b0*/  IMAD.WIDE R2, R7, 0x4, R10 ;  /* 0x0000000407027825 */ /* 0x002fe200078e020a */
[----:B------:R-:W-:-:S05]  /*09c0*/  MOV R4, R6 ;  /* 0x0000000600047202 */ /* 0x000fca0000000f00 */
[----:B------:R-:W2:Y:S04]  /*09d0*/  LDG.E R2, desc[UR16][R2.64] ;  /* 0x0000001002027981 */ /* 0x000ea8000c1e1900 */
[----:B------:R0:W2:Y:S01]  /*09e0*/  LDG.E R4, desc[UR16][R4.64] ;  /* 0x0000001004047981 */ /* 0x0000a2000c1e1900 */
[----:B------:R-:W-:Y:S01]  /*09f0*/  UIADD3 UR4, UPT, UPT, UR4, 0x1, URZ ;  /* 0x0000000104047890 */ /* 0x000fe2000fffe0ff */
[----:B------:R-:W-:Y:S02]  /*0a00*/  IADD3 R6, P0, PT, R6, 0x4, RZ ;  /* 0x0000000406067810 */ /* 0x000fe40007f1e0ff */
[----:B------:R-:W-:Y:S01]  /*0a10*/  IADD3 R7, PT, PT, R7, 0x1, RZ ;  /* 0x0000000107077810 */ /* 0x000fe20007ffe0ff */
[----:B------:R-:W-:Y:S01]  /*0a20*/  UISETP.NE.AND UP0, UPT, UR4, URZ, UPT ;  /* 0x000000ff0400728c */ /* 0x000fe2000bf05270 */
[----:B0-----:R-:W-:Y:S01]  /*0a30*/  IADD3.X R5, PT, PT, RZ, R5, RZ, P0, !PT ;  /* 0x00000005ff057210 */ /* 0x001fe200007fe4ff */
[----:B--2---:R-:W-:-:S07]  /*0a40*/  FFMA R15, R2, R4, R15 ;  /* 0x00000004020f7223 */ /* 0x004fce000000000f */
[----:B------:R-:W-:Y:S05]  /*0a50*/  BRA.U UP0, `(.L_x_5) ;  /* 0xfffffffd00d47547 */ /* 0x000fea000b83ffff */
.L_x_0:
[----:B------:R-:W0:Y:S02]  /*0a60*/  LDC.64 R2, c[0x0][0x390] ;  /* 0x0000e400ff027b82 */ /* 0x000e240000000a00 */
[----:B0-----:R-:W-:-:S05]  /*0a70*/  IMAD.WIDE R2, R0, 0x4, R2 ;  /* 0x0000000400027825 */ /* 0x001fca00078e0202 */
[----:B------:R-:W-:Y:S01]  /*0a80*/  STG.E desc[UR16][R2.64], R15 ;  /* 0x0000000f02007986 */ /* 0x000fe2000c101910 */
[----:B------:R-:W-:Y:S05]  /*0a90*/  EXIT ;  /* 0x000000000000794d */ /* 0x000fea0003800000 */
.L_x_6:
[----:B------:R-:W-:-:S00]  /*0aa0*/  BRA `(.L_x_6) ;  /* 0xfffffffc00fc7947 */ /* 0x000fc0000383ffff */
[----:B------:R-:W-:-:S00]  /*0ab0*/  NOP ;  /* 0x0000000000007918 */ /* 0x000fc00000000000 */
        /* <DEDUP_REMOVED lines=12> */
.L_x_7:


//--------------------- .nv.shared.reserved.0     --------------------------
	.section	.nv.shared.reserved.0,"aw",@nobits
	.weak		__nv_reservedSMEM_offset_0_alias
	.size		__nv_reservedSMEM_offset_0_alias, 0, 64
	.other		__nv_reservedSMEM_offset_0_alias,@"STO_CUDA_RESERVED_SHARED STV_DEFAULT"
__nv_reservedSMEM_offset_0_alias:
	.zero		0
	.zero		64


//--------------------- .nv.constant0._Z14matrix_vec_mulPfS_S_ii --------------------------
	.section	.nv.constant0._Z14matrix_vec_mulPfS_S_ii,"a",@progbits
	.sectionflags	@""
	.align	4
.nv.constant0._Z14matrix_vec_mulPfS_S_ii:
	.zero		928


//--------------------- SYMBOLS --------------------------

	.type		.nv.reservedSmem.offset0,@object
	.size		.nv.reservedSmem.offset0,0x4
